//
// Generated by NVIDIA NVVM Compiler
//
// Compiler Build ID: CL-36424714
// Cuda compilation tools, release 13.0, V13.0.88
// Based on NVVM 20.0.0
//

.version 9.0
.target sm_100
.address_size 64

	// .globl	_Z12concurrentRWPi

.visible .entry _Z12concurrentRWPi(
	.param .u64 .ptr .align 1 _Z12concurrentRWPi_param_0
)
{
	.reg .b32 	%r<4>;
	.reg .b64 	%rd<5>;

	ld.param.u64 	%rd1, [_Z12concurrentRWPi_param_0];
	cvta.to.global.u64 	%rd2, %rd1;
	mov.u32 	%r1, %ctaid.x;
	mul.wide.u32 	%rd3, %r1, 4;
	add.s64 	%rd4, %rd2, %rd3;
	mov.u32 	%r2, %tid.x;
	atom.global.add.u32 	%r3, [%rd4], %r2;
	ret;

}


// ===== COMPILED SASS (sm_100) =====

	.target	sm_100

	.elftype	@"ET_EXEC"


//--------------------- .note.nv.tkinfo           --------------------------
	.section	.note.nv.tkinfo,"",@"SHT_NOTE"
	.sectionflags	@"SHF_NOTE_NV_TKINFO"
	.tkinfo
        /*0018*/ 	.word	0x00000002
        /*0030*/ 	.string	""
        /*0030*/ 	.string	"ptxas"
        /*0030*/ 	.string	"Cuda compilation tools, release 13.0, V13.0.88"
        /*0030*/ 	.string	"Build cuda_13.0.r13.0/compiler.36424714_0"
        /*0030*/ 	.string	"-arch sm_100 -m 64 "



//--------------------- .note.nv.cuinfo           --------------------------
	.section	.note.nv.cuinfo,"",@"SHT_NOTE"
	.sectionflags	@"SHF_NOTE_NV_CUINFO"
        /*0018*/ 	.short	0x0002
        /*001a*/ 	.short	0x0064
        /*001c*/ 	.short	0x0082
	.zero		2


//--------------------- .nv.info                  --------------------------
	.section	.nv.info,"",@"SHT_CUDA_INFO"
	.align	4


	//----- nvinfo : EIATTR_REGCOUNT
	.align		4
        /*0000*/ 	.byte	0x04, 0x2f
        /*0002*/ 	.short	(.L_1 - .L_0)
	.align		4
.L_0:
        /*0004*/ 	.word	index@(_Z12concurrentRWPi)
        /*0008*/ 	.word	0x00000008


	//----- nvinfo : EIATTR_FRAME_SIZE
	.align		4
.L_1:
        /*000c*/ 	.byte	0x04, 0x11
        /*000e*/ 	.short	(.L_3 - .L_2)
	.align		4
.L_2:
        /*0010*/ 	.word	index@(_Z12concurrentRWPi)
        /*0014*/ 	.word	0x00000000


	//----- nvinfo : EIATTR_MIN_STACK_SIZE
	.align		4
.L_3:
        /*0018*/ 	.byte	0x04, 0x12
        /*001a*/ 	.short	(.L_5 - .L_4)
	.align		4
.L_4:
        /*001c*/ 	.word	index@(_Z12concurrentRWPi)
        /*0020*/ 	.word	0x00000000
.L_5:


//--------------------- .nv.compat                --------------------------
	.section	.nv.compat,"",@"SHT_CUDA_COMPAT_INFO"
	.align	4
        /*0000*/ 	.byte	0x02, 0x09, 0x00, 0x00, 0x02, 0x02, 0x01, 0x00, 0x02, 0x05, 0x05, 0x00, 0x03, 0x07, 0x01, 0x01
        /*0010*/ 	.byte	0x02, 0x03, 0x00, 0x00, 0x02, 0x06, 0x01, 0x00, 0x04, 0x0b, 0x08, 0x00, 0x09, 0x00, 0x00, 0x00
        /*0020*/ 	.byte	0x00, 0x00, 0x00, 0x00


//--------------------- .nv.info._Z12concurrentRWPi --------------------------
	.section	.nv.info._Z12concurrentRWPi,"",@"SHT_CUDA_INFO"
	.sectionflags	@""
	.align	4


	//----- nvinfo : EIATTR_CUDA_API_VERSION
	.align		4
        /*0000*/ 	.byte	0x04, 0x37
        /*0002*/ 	.short	(.L_7 - .L_6)
.L_6:
        /*0004*/ 	.word	0x00000082


	//----- nvinfo : EIATTR_KPARAM_INFO
	.align		4
.L_7:
        /*0008*/ 	.byte	0x04, 0x17
        /*000a*/ 	.short	(.L_9 - .L_8)
.L_8:
        /*000c*/ 	.word	0x00000000
        /*0010*/ 	.short	0x0000
        /*0012*/ 	.short	0x0000
        /*0014*/ 	.byte	0x00, 0xf5, 0x21, 0x00


	//----- nvinfo : EIATTR_SPARSE_MMA_MASK
	.align		4
.L_9:
        /*0018*/ 	.byte	0x03, 0x50
        /*001a*/ 	.short	0x0000


	//----- nvinfo : EIATTR_MAXREG_COUNT
	.align		4
        /*001c*/ 	.byte	0x03, 0x1b
        /*001e*/ 	.short	0x00ff


	//----- nvinfo : EIATTR_MERCURY_ISA_VERSION
	.align		4
        /*0020*/ 	.byte	0x03, 0x5f
        /*0022*/ 	.short	0x0101


	//----- nvinfo : EIATTR_INT_WARP_WIDE_INSTR_OFFSETS
	.align		4
        /*0024*/ 	.byte	0x04, 0x31
        /*0026*/ 	.short	(.L_11 - .L_10)


	//   ....[0]....
.L_10:
        /*0028*/ 	.word	0x00000030


	//   ....[1]....
        /*002c*/ 	.word	0x00000080


	//----- nvinfo : EIATTR_VRC_CTA_INIT_COUNT
	.align		4
.L_11:
        /*0030*/ 	.byte	0x02, 0x4a
	.zero		1
	.zero		1


	//----- nvinfo : EIATTR_EXIT_INSTR_OFFSETS
	.align		4
        /*0034*/ 	.byte	0x04, 0x1c
        /*0036*/ 	.short	(.L_13 - .L_12)


	//   ....[0]....
.L_12:
        /*0038*/ 	.word	0x000000d0


	//----- nvinfo : EIATTR_CBANK_PARAM_SIZE
	.align		4
.L_13:
        /*003c*/ 	.byte	0x03, 0x19
        /*003e*/ 	.short	0x0008


	//----- nvinfo : EIATTR_PARAM_CBANK
	.align		4
        /*0040*/ 	.byte	0x04, 0x0a
        /*0042*/ 	.short	(.L_15 - .L_14)
	.align		4
.L_14:
        /*0044*/ 	.word	index@(.nv.constant0._Z12concurrentRWPi)
        /*0048*/ 	.short	0x0380
        /*004a*/ 	.short	0x0008


	//----- nvinfo : EIATTR_SW_WAR
	.align		4
.L_15:
        /*004c*/ 	.byte	0x04, 0x36
        /*004e*/ 	.short	(.L_17 - .L_16)
.L_16:
        /*0050*/ 	.word	0x00000008
.L_17:


//--------------------- .nv.callgraph             --------------------------
	.section	.nv.callgraph,"",@"SHT_CUDA_CALLGRAPH"
	.align	4
	.sectionentsize	8
	.align		4
        /*0000*/ 	.word	0x00000000
	.align		4
        /*0004*/ 	.word	0xffffffff
	.align		4
        /*0008*/ 	.word	0x00000000
	.align		4
        /*000c*/ 	.word	0xfffffffe
	.align		4
        /*0010*/ 	.word	0x00000000
	.align		4
        /*0014*/ 	.word	0xfffffffd
	.align		4
        /*0018*/ 	.word	0x00000000
	.align		4
        /*001c*/ 	.word	0xfffffffc


//--------------------- .text._Z12concurrentRWPi  --------------------------
	.section	.text._Z12concurrentRWPi,"ax",@progbits
	.align	128
        .global         _Z12concurrentRWPi
        .type           _Z12concurrentRWPi,@function
        .size           _Z12concurrentRWPi,(.L_x_1 - _Z12concurrentRWPi)
        .other          _Z12concurrentRWPi,@"STO_CUDA_ENTRY STV_DEFAULT"
_Z12concurrentRWPi:
.text._Z12concurrentRWPi:
[----:B------:R-:W-:Y:S01]  /*0000*/  LDC R1, c[0x0][0x37c] ;  /* 0x0000df00ff017b82 */ /* 0x000fe20000000800 */
[----:B------:R-:W0:Y:S07]  /*0010*/  S2R R0, SR_TID.X ;  /* 0x0000000000007919 */ /* 0x000e2e0000002100 */
[----:B------:R-:W1:Y:S01]  /*0020*/  LDC.64 R2, c[0x0][0x380] ;  /* 0x0000e000ff027b82 */ /* 0x000e620000000a00 */
[----:B------:R-:W-:Y:S01]  /*0030*/  VOTEU.ANY UR4, UPT, PT ;  /* 0x0000000000047886 */ /* 0x000fe200038e0100 */
[----:B------:R-:W2:Y:S01]  /*0040*/  LDCU.64 UR6, c[0x0][0x358] ;  /* 0x00006b00ff0677ac */ /* 0x000ea20008000a00 */
[----:B------:R-:W3:Y:S01]  /*0050*/  S2R R4, SR_LANEID ;  /* 0x0000000000047919 */ /* 0x000ee20000000000 */
[----:B------:R-:W-:Y:S01]  /*0060*/  UFLO.U32 UR4, UR4 ;  /* 0x00000004000472bd */ /* 0x000fe200080e0000 */
[----:B------:R-:W1:Y:S03]  /*0070*/  S2R R5, SR_CTAID.X ;  /* 0x0000000000057919 */ /* 0x000e660000002500 */
[----:B0-----:R-:W0:Y:S02]  /*0080*/  REDUX.SUM UR5, R0 ;  /* 0x00000000000573c4 */ /* 0x001e24000000c000 */
[----:B---3--:R-:W-:Y:S01]  /*0090*/  ISETP.EQ.U32.AND P0, PT, R4, UR4, PT ;  /* 0x0000000404007c0c */ /* 0x008fe2000bf02070 */
[----:B-1----:R-:W-:Y:S01]  /*00a0*/  IMAD.WIDE.U32 R2, R5, 0x4, R2 ;  /* 0x0000000405027825 */ /* 0x002fe200078e0002 */
[----:B0-----:R-:W-:-:S11]  /*00b0*/  MOV R5, UR5 ;  /* 0x0000000500057c02 */ /* 0x001fd60008000f00 */
[----:B--2---:R-:W-:Y:S01]  /*00c0*/  @P0 REDG.E.ADD.STRONG.GPU desc[UR6][R2.64], R5 ;  /* 0x000000050200098e */ /* 0x004fe2000c12e106 */
[----:B------:R-:W-:Y:S05]  /*00d0*/  EXIT ;  /* 0x000000000000794d */ /* 0x000fea0003800000 */
.L_x_0:
[----:B------:R-:W-:-:S00]  /*00e0*/  BRA `(.L_x_0) ;  /* 0xfffffffc00fc7947 */ /* 0x000fc0000383ffff */
[----:B------:R-:W-:-:S00]  /*00f0*/  NOP ;  /* 0x0000000000007918 */ /* 0x000fc00000000000 */
        /* <DEDUP_REMOVED lines=8> */
.L_x_1:


//--------------------- .nv.shared.reserved.0     --------------------------
	.section	.nv.shared.reserved.0,"aw",@nobits
	.weak		__nv_reservedSMEM_offset_0_alias
	.size		__nv_reservedSMEM_offset_0_alias, 0, 64
	.other		__nv_reservedSMEM_offset_0_alias,@"STO_CUDA_RESERVED_SHARED STV_DEFAULT"
__nv_reservedSMEM_offset_0_alias:
	.zero		0
	.zero		64


//--------------------- .nv.constant0._Z12concurrentRWPi --------------------------
	.section	.nv.constant0._Z12concurrentRWPi,"a",@progbits
	.sectionflags	@""
	.align	4
.nv.constant0._Z12concurrentRWPi:
	.zero		904


//--------------------- SYMBOLS --------------------------

	.type		.nv.reservedSmem.offset0,@object
	.size		.nv.reservedSmem.offset0,0x4
